//
// Generated by NVIDIA NVVM Compiler
//
// Compiler Build ID: CL-36424714
// Cuda compilation tools, release 13.0, V13.0.88
// Based on NVVM 20.0.0
//

.version 9.0
.target sm_100
.address_size 64

	// .globl	videoFilterKernel

.visible .entry videoFilterKernel(
	.param .u64 .ptr .align 1 videoFilterKernel_param_0,
	.param .u64 .ptr .align 1 videoFilterKernel_param_1,
	.param .u32 videoFilterKernel_param_2,
	.param .u32 videoFilterKernel_param_3,
	.param .u32 videoFilterKernel_param_4
)
{
	.reg .pred 	%p<7>;
	.reg .b16 	%rs<23>;
	.reg .b32 	%r<31>;
	.reg .b32 	%f<22>;
	.reg .b64 	%rd<9>;

	ld.param.u64 	%rd1, [videoFilterKernel_param_0];
	ld.param.u64 	%rd2, [videoFilterKernel_param_1];
	ld.param.u32 	%r5, [videoFilterKernel_param_2];
	ld.param.u32 	%r7, [videoFilterKernel_param_3];
	ld.param.u32 	%r6, [videoFilterKernel_param_4];
	mov.u32 	%r9, %ctaid.x;
	mov.u32 	%r10, %ntid.x;
	mov.u32 	%r11, %tid.x;
	mad.lo.s32 	%r1, %r9, %r10, %r11;
	mov.u32 	%r12, %ctaid.y;
	mov.u32 	%r13, %ntid.y;
	mov.u32 	%r14, %tid.y;
	mad.lo.s32 	%r15, %r12, %r13, %r14;
	setp.ge.s32 	%p1, %r1, %r5;
	setp.ge.s32 	%p2, %r15, %r7;
	or.pred  	%p3, %p1, %p2;
	@%p3 bra 	$L__BB0_8;
	cvta.to.global.u64 	%rd3, %rd1;
	mad.lo.s32 	%r3, %r5, %r15, %r1;
	mul.wide.s32 	%rd4, %r3, 4;
	add.s64 	%rd5, %rd3, %rd4;
	ld.global.u32 	%r4, [%rd5];
	bfe.u32 	%r16, %r4, 0, 8;
	cvt.u16.u32 	%rs22, %r16;
	bfe.u32 	%r17, %r4, 8, 8;
	cvt.u16.u32 	%rs21, %r17;
	bfe.u32 	%r18, %r4, 16, 8;
	cvt.u16.u32 	%rs20, %r18;
	setp.eq.s32 	%p4, %r6, 3;
	@%p4 bra 	$L__BB0_6;
	setp.eq.s32 	%p5, %r6, 2;
	@%p5 bra 	$L__BB0_5;
	setp.ne.s32 	%p6, %r6, 1;
	@%p6 bra 	$L__BB0_7;
	and.b16  	%rs17, %rs22, 255;
	cvt.rn.f32.u16 	%f16, %rs17;
	and.b16  	%rs18, %rs21, 255;
	cvt.rn.f32.u16 	%f17, %rs18;
	mul.f32 	%f18, %f17, 0f3F1645A2;
	fma.rn.f32 	%f19, %f16, 0f3E991687, %f18;
	and.b16  	%rs19, %rs20, 255;
	cvt.rn.f32.u16 	%f20, %rs19;
	fma.rn.f32 	%f21, %f20, 0f3DE978D5, %f19;
	cvt.rzi.u32.f32 	%r22, %f21;
	cvt.u16.u32 	%rs20, %r22;
	mov.u16 	%rs21, %rs20;
	mov.u16 	%rs22, %rs20;
	bra.uni 	$L__BB0_7;
$L__BB0_5:
	not.b16 	%rs22, %rs22;
	not.b16 	%rs21, %rs21;
	not.b16 	%rs20, %rs20;
	bra.uni 	$L__BB0_7;
$L__BB0_6:
	and.b16  	%rs14, %rs22, 255;
	cvt.rn.f32.u16 	%f1, %rs14;
	and.b16  	%rs15, %rs21, 255;
	cvt.rn.f32.u16 	%f2, %rs15;
	mul.f32 	%f3, %f2, 0f3F44DD2F;
	fma.rn.f32 	%f4, %f1, 0f3EC9374C, %f3;
	and.b16  	%rs16, %rs20, 255;
	cvt.rn.f32.u16 	%f5, %rs16;
	fma.rn.f32 	%f6, %f5, 0f3E418937, %f4;
	min.f32 	%f7, %f6, 0f437F0000;
	cvt.rzi.u32.f32 	%r19, %f7;
	cvt.u16.u32 	%rs22, %r19;
	mul.f32 	%f8, %f2, 0f3F2F9DB2;
	fma.rn.f32 	%f9, %f1, 0f3EB2B021, %f8;
	fma.rn.f32 	%f10, %f5, 0f3E2C0831, %f9;
	min.f32 	%f11, %f10, 0f437F0000;
	cvt.rzi.u32.f32 	%r20, %f11;
	cvt.u16.u32 	%rs21, %r20;
	mul.f32 	%f12, %f2, 0f3F08B439;
	fma.rn.f32 	%f13, %f1, 0f3E8B4396, %f12;
	fma.rn.f32 	%f14, %f5, 0f3E0624DD, %f13;
	min.f32 	%f15, %f14, 0f437F0000;
	cvt.rzi.u32.f32 	%r21, %f15;
	cvt.u16.u32 	%rs20, %r21;
$L__BB0_7:
	cvta.to.global.u64 	%rd6, %rd2;
	add.s64 	%rd8, %rd6, %rd4;
	cvt.u32.u16 	%r23, %rs20;
	prmt.b32 	%r24, %r23, %r25, 0x3340U;
	cvt.u32.u16 	%r26, %rs21;
	cvt.u32.u16 	%r27, %rs22;
	prmt.b32 	%r28, %r27, %r26, 0x3340U;
	prmt.b32 	%r29, %r28, %r24, 0x5410U;
	prmt.b32 	%r30, %r29, %r4, 0x7210U;
	st.global.u32 	[%rd8], %r30;
$L__BB0_8:
	ret;

}


// ===== COMPILED SASS (sm_100) =====

	.target	sm_100

	.elftype	@"ET_EXEC"


//--------------------- .note.nv.tkinfo           --------------------------
	.section	.note.nv.tkinfo,"",@"SHT_NOTE"
	.sectionflags	@"SHF_NOTE_NV_TKINFO"
	.tkinfo
        /*0018*/ 	.word	0x00000002
        /*0030*/ 	.string	""
        /*0030*/ 	.string	"ptxas"
        /*0030*/ 	.string	"Cuda compilation tools, release 13.0, V13.0.88"
        /*0030*/ 	.string	"Build cuda_13.0.r13.0/compiler.36424714_0"
        /*0030*/ 	.string	"-arch sm_100 -m 64 "



//--------------------- .note.nv.cuinfo           --------------------------
	.section	.note.nv.cuinfo,"",@"SHT_NOTE"
	.sectionflags	@"SHF_NOTE_NV_CUINFO"
        /*0018*/ 	.short	0x0002
        /*001a*/ 	.short	0x0064
        /*001c*/ 	.short	0x0082
	.zero		2


//--------------------- .nv.info                  --------------------------
	.section	.nv.info,"",@"SHT_CUDA_INFO"
	.align	4


	//----- nvinfo : EIATTR_REGCOUNT
	.align		4
        /*0000*/ 	.byte	0x04, 0x2f
        /*0002*/ 	.short	(.L_1 - .L_0)
	.align		4
.L_0:
        /*0004*/ 	.word	index@(videoFilterKernel)
        /*0008*/ 	.word	0x0000000d


	//----- nvinfo : EIATTR_FRAME_SIZE
	.align		4
.L_1:
        /*000c*/ 	.byte	0x04, 0x11
        /*000e*/ 	.short	(.L_3 - .L_2)
	.align		4
.L_2:
        /*0010*/ 	.word	index@(videoFilterKernel)
        /*0014*/ 	.word	0x00000000


	//----- nvinfo : EIATTR_MIN_STACK_SIZE
	.align		4
.L_3:
        /*0018*/ 	.byte	0x04, 0x12
        /*001a*/ 	.short	(.L_5 - .L_4)
	.align		4
.L_4:
        /*001c*/ 	.word	index@(videoFilterKernel)
        /*0020*/ 	.word	0x00000000
.L_5:


//--------------------- .nv.compat                --------------------------
	.section	.nv.compat,"",@"SHT_CUDA_COMPAT_INFO"
	.align	4
        /*0000*/ 	.byte	0x02, 0x09, 0x00, 0x00, 0x02, 0x02, 0x01, 0x00, 0x02, 0x05, 0x05, 0x00, 0x03, 0x07, 0x01, 0x01
        /*0010*/ 	.byte	0x02, 0x03, 0x00, 0x00, 0x02, 0x06, 0x01, 0x00, 0x04, 0x0b, 0x08, 0x00, 0x09, 0x00, 0x00, 0x00
        /*0020*/ 	.byte	0x00, 0x00, 0x00, 0x00


//--------------------- .nv.info.videoFilterKernel --------------------------
	.section	.nv.info.videoFilterKernel,"",@"SHT_CUDA_INFO"
	.sectionflags	@""
	.align	4


	//----- nvinfo : EIATTR_CUDA_API_VERSION
	.align		4
        /*0000*/ 	.byte	0x04, 0x37
        /*0002*/ 	.short	(.L_7 - .L_6)
.L_6:
        /*0004*/ 	.word	0x00000082


	//----- nvinfo : EIATTR_KPARAM_INFO
	.align		4
.L_7:
        /*0008*/ 	.byte	0x04, 0x17
        /*000a*/ 	.short	(.L_9 - .L_8)
.L_8:
        /*000c*/ 	.word	0x00000000
        /*0010*/ 	.short	0x0004
        /*0012*/ 	.short	0x0018
        /*0014*/ 	.byte	0x00, 0xf0, 0x11, 0x00


	//----- nvinfo : EIATTR_KPARAM_INFO
	.align		4
.L_9:
        /*0018*/ 	.byte	0x04, 0x17
        /*001a*/ 	.short	(.L_11 - .L_10)
.L_10:
        /*001c*/ 	.word	0x00000000
        /*0020*/ 	.short	0x0003
        /*0022*/ 	.short	0x0014
        /*0024*/ 	.byte	0x00, 0xf0, 0x11, 0x00


	//----- nvinfo : EIATTR_KPARAM_INFO
	.align		4
.L_11:
        /*0028*/ 	.byte	0x04, 0x17
        /*002a*/ 	.short	(.L_13 - .L_12)
.L_12:
        /*002c*/ 	.word	0x00000000
        /*0030*/ 	.short	0x0002
        /*0032*/ 	.short	0x0010
        /*0034*/ 	.byte	0x00, 0xf0, 0x11, 0x00


	//----- nvinfo : EIATTR_KPARAM_INFO
	.align		4
.L_13:
        /*0038*/ 	.byte	0x04, 0x17
        /*003a*/ 	.short	(.L_15 - .L_14)
.L_14:
        /*003c*/ 	.word	0x00000000
        /*0040*/ 	.short	0x0001
        /*0042*/ 	.short	0x0008
        /*0044*/ 	.byte	0x00, 0xf5, 0x21, 0x00


	//----- nvinfo : EIATTR_KPARAM_INFO
	.align		4
.L_15:
        /*0048*/ 	.byte	0x04, 0x17
        /*004a*/ 	.short	(.L_17 - .L_16)
.L_16:
        /*004c*/ 	.word	0x00000000
        /*0050*/ 	.short	0x0000
        /*0052*/ 	.short	0x0000
        /*0054*/ 	.byte	0x00, 0xf5, 0x21, 0x00


	//----- nvinfo : EIATTR_SPARSE_MMA_MASK
	.align		4
.L_17:
        /*0058*/ 	.byte	0x03, 0x50
        /*005a*/ 	.short	0x0000


	//----- nvinfo : EIATTR_MAXREG_COUNT
	.align		4
        /*005c*/ 	.byte	0x03, 0x1b
        /*005e*/ 	.short	0x00ff


	//----- nvinfo : EIATTR_MERCURY_ISA_VERSION
	.align		4
        /*0060*/ 	.byte	0x03, 0x5f
        /*0062*/ 	.short	0x0101


	//----- nvinfo : EIATTR_VRC_CTA_INIT_COUNT
	.align		4
        /*0064*/ 	.byte	0x02, 0x4a
	.zero		1
	.zero		1


	//----- nvinfo : EIATTR_EXIT_INSTR_OFFSETS
	.align		4
        /*0068*/ 	.byte	0x04, 0x1c
        /*006a*/ 	.short	(.L_19 - .L_18)


	//   ....[0]....
.L_18:
        /*006c*/ 	.word	0x000000c0


	//   ....[1]....
        /*0070*/ 	.word	0x00000520


	//----- nvinfo : EIATTR_CBANK_PARAM_SIZE
	.align		4
.L_19:
        /*0074*/ 	.byte	0x03, 0x19
        /*0076*/ 	.short	0x001c


	//----- nvinfo : EIATTR_PARAM_CBANK
	.align		4
        /*0078*/ 	.byte	0x04, 0x0a
        /*007a*/ 	.short	(.L_21 - .L_20)
	.align		4
.L_20:
        /*007c*/ 	.word	index@(.nv.constant0.videoFilterKernel)
        /*0080*/ 	.short	0x0380
        /*0082*/ 	.short	0x001c


	//----- nvinfo : EIATTR_SW_WAR
	.align		4
.L_21:
        /*0084*/ 	.byte	0x04, 0x36
        /*0086*/ 	.short	(.L_23 - .L_22)
.L_22:
        /*0088*/ 	.word	0x00000008
.L_23:


//--------------------- .nv.callgraph             --------------------------
	.section	.nv.callgraph,"",@"SHT_CUDA_CALLGRAPH"
	.align	4
	.sectionentsize	8
	.align		4
        /*0000*/ 	.word	0x00000000
	.align		4
        /*0004*/ 	.word	0xffffffff
	.align		4
        /*0008*/ 	.word	0x00000000
	.align		4
        /*000c*/ 	.word	0xfffffffe
	.align		4
        /*0010*/ 	.word	0x00000000
	.align		4
        /*0014*/ 	.word	0xfffffffd
	.align		4
        /*0018*/ 	.word	0x00000000
	.align		4
        /*001c*/ 	.word	0xfffffffc


//--------------------- .text.videoFilterKernel   --------------------------
	.section	.text.videoFilterKernel,"ax",@progbits
	.align	128
        .global         videoFilterKernel
        .type           videoFilterKernel,@function
        .size           videoFilterKernel,(.L_x_4 - videoFilterKernel)
        .other          videoFilterKernel,@"STO_CUDA_ENTRY STV_DEFAULT"
videoFilterKernel:
.text.videoFilterKernel:
[----:B------:R-:W0:Y:S01]  /*0000*/  LDC R1, c[0x0][0x37c] ;  /* 0x0000df00ff017b82 */ /* 0x000e220000000800 */
[----:B------:R-:W1:Y:S07]  /*0010*/  S2R R2, SR_TID.Y ;  /* 0x0000000000027919 */ /* 0x000e6e0000002200 */
[----:B------:R-:W2:Y:S01]  /*0020*/  LDC R0, c[0x0][0x360] ;  /* 0x0000d800ff007b82 */ /* 0x000ea20000000800 */
[----:B------:R-:W3:Y:S01]  /*0030*/  LDCU.64 UR6, c[0x0][0x390] ;  /* 0x00007200ff0677ac */ /* 0x000ee20008000a00 */
[----:B------:R-:W2:Y:S06]  /*0040*/  S2R R3, SR_TID.X ;  /* 0x0000000000037919 */ /* 0x000eac0000002100 */
[----:B------:R-:W1:Y:S08]  /*0050*/  S2UR UR5, SR_CTAID.Y ;  /* 0x00000000000579c3 */ /* 0x000e700000002600 */
[----:B------:R-:W1:Y:S08]  /*0060*/  LDC R5, c[0x0][0x364] ;  /* 0x0000d900ff057b82 */ /* 0x000e700000000800 */
[----:B------:R-:W2:Y:S01]  /*0070*/  S2UR UR4, SR_CTAID.X ;  /* 0x00000000000479c3 */ /* 0x000ea20000002500 */
[----:B-1----:R-:W-:-:S05]  /*0080*/  IMAD R5, R5, UR5, R2 ;  /* 0x0000000505057c24 */ /* 0x002fca000f8e0202 */
[----:B---3--:R-:W-:Y:S01]  /*0090*/  ISETP.GE.AND P0, PT, R5, UR7, PT ;  /* 0x0000000705007c0c */ /* 0x008fe2000bf06270 */
[----:B--2---:R-:W-:-:S05]  /*00a0*/  IMAD R0, R0, UR4, R3 ;  /* 0x0000000400007c24 */ /* 0x004fca000f8e0203 */
[----:B------:R-:W-:-:S13]  /*00b0*/  ISETP.GE.OR P0, PT, R0, UR6, P0 ;  /* 0x0000000600007c0c */ /* 0x000fda0008706670 */
[----:B0-----:R-:W-:Y:S05]  /*00c0*/  @P0 EXIT ;  /* 0x000000000000094d */ /* 0x001fea0003800000 */
[----:B------:R-:W0:Y:S01]  /*00d0*/  LDC.64 R2, c[0x0][0x380] ;  /* 0x0000e000ff027b82 */ /* 0x000e220000000a00 */
[----:B------:R-:W1:Y:S01]  /*00e0*/  LDCU.64 UR4, c[0x0][0x358] ;  /* 0x00006b00ff0477ac */ /* 0x000e620008000a00 */
[----:B------:R-:W-:Y:S01]  /*00f0*/  IMAD R0, R5, UR6, R0 ;  /* 0x0000000605007c24 */ /* 0x000fe2000f8e0200 */
[----:B------:R-:W2:Y:S03]  /*0100*/  LDCU UR6, c[0x0][0x398] ;  /* 0x00007300ff0677ac */ /* 0x000ea60008000800 */
[----:B0-----:R-:W-:-:S06]  /*0110*/  IMAD.WIDE R2, R0, 0x4, R2 ;  /* 0x0000000400027825 */ /* 0x001fcc00078e0202 */
[----:B-1----:R-:W3:Y:S01]  /*0120*/  LDG.E R2, desc[UR4][R2.64] ;  /* 0x0000000402027981 */ /* 0x002ee2000c1e1900 */
[----:B--2---:R-:W-:Y:S01]  /*0130*/  UISETP.NE.AND UP0, UPT, UR6, 0x3, UPT ;  /* 0x000000030600788c */ /* 0x004fe2000bf05270 */
[C---:B---3--:R-:W-:Y:S02]  /*0140*/  PRMT R4, R2.reuse, 0x7770, RZ ;  /* 0x0000777002047816 */ /* 0x048fe400000000ff */
[C---:B------:R-:W-:Y:S02]  /*0150*/  PRMT R5, R2.reuse, 0x7771, RZ ;  /* 0x0000777102057816 */ /* 0x040fe400000000ff */
[----:B------:R-:W-:Y:S02]  /*0160*/  PRMT R6, R2, 0x7772, RZ ;  /* 0x0000777202067816 */ /* 0x000fe400000000ff */
[----:B------:R-:W-:Y:S02]  /*0170*/  PRMT R7, R4, 0x7610, R7 ;  /* 0x0000761004077816 */ /* 0x000fe40000000007 */
[----:B------:R-:W-:Y:S01]  /*0180*/  PRMT R8, R5, 0x7610, R8 ;  /* 0x0000761005087816 */ /* 0x000fe20000000008 */
[----:B------:R-:W-:Y:S06]  /*0190*/  BRA.U !UP0, `(.L_x_0) ;  /* 0x0000000108587547 */ /* 0x000fec000b800000 */
[----:B------:R-:W-:-:S09]  /*01a0*/  UISETP.NE.AND UP0, UPT, UR6, 0x2, UPT ;  /* 0x000000020600788c */ /* 0x000fd2000bf05270 */
[----:B------:R-:W-:Y:S05]  /*01b0*/  BRA.U !UP0, `(.L_x_1) ;  /* 0x0000000108407547 */ /* 0x000fea000b800000 */
[----:B------:R-:W-:-:S09]  /*01c0*/  UISETP.NE.AND UP0, UPT, UR6, 0x1, UPT ;  /* 0x000000010600788c */ /* 0x000fd2000bf05270 */
[----:B------:R-:W-:Y:S05]  /*01d0*/  BRA.U UP0, `(.L_x_2) ;  /* 0x0000000100a87547 */ /* 0x000fea000b800000 */
[----:B------:R-:W-:Y:S02]  /*01e0*/  LOP3.LUT R3, R8, 0xff, RZ, 0xc0, !PT ;  /* 0x000000ff08037812 */ /* 0x000fe400078ec0ff */
[----:B------:R-:W-:Y:S02]  /*01f0*/  LOP3.LUT R7, R7, 0xff, RZ, 0xc0, !PT ;  /* 0x000000ff07077812 */ /* 0x000fe400078ec0ff */
[----:B------:R-:W-:Y:S02]  /*0200*/  LOP3.LUT R5, R6, 0xff, RZ, 0xc0, !PT ;  /* 0x000000ff06057812 */ /* 0x000fe400078ec0ff */
[----:B------:R-:W0:Y:S08]  /*0210*/  I2F.U16 R3, R3 ;  /* 0x0000000300037306 */ /* 0x000e300000101000 */
[----:B------:R-:W1:Y:S01]  /*0220*/  I2F.U16 R7, R7 ;  /* 0x0000000700077306 */ /* 0x000e620000101000 */
[----:B0-----:R-:W-:-:S07]  /*0230*/  FMUL R4, R3, 0.58700001239776611328 ;  /* 0x3f1645a203047820 */ /* 0x001fce0000400000 */
[----:B------:R-:W0:Y:S01]  /*0240*/  I2F.U16 R5, R5 ;  /* 0x0000000500057306 */ /* 0x000e220000101000 */
[----:B-1----:R-:W-:-:S04]  /*0250*/  FFMA R4, R7, 0.29899999499320983887, R4 ;  /* 0x3e99168707047823 */ /* 0x002fc80000000004 */
[----:B0-----:R-:W-:-:S06]  /*0260*/  FFMA R4, R5, 0.11400000005960464478, R4 ;  /* 0x3de978d505047823 */ /* 0x001fcc0000000004 */
[----:B------:R-:W0:Y:S02]  /*0270*/  F2I.U32.TRUNC.NTZ R4, R4 ;  /* 0x0000000400047305 */ /* 0x000e24000020f000 */
[C---:B0-----:R-:W-:Y:S02]  /*0280*/  PRMT R6, R4.reuse, 0x7610, R6 ;  /* 0x0000761004067816 */ /* 0x041fe40000000006 */
[C---:B------:R-:W-:Y:S02]  /*0290*/  PRMT R8, R4.reuse, 0x7610, R8 ;  /* 0x0000761004087816 */ /* 0x040fe40000000008 */
[----:B------:R-:W-:Y:S01]  /*02a0*/  PRMT R7, R4, 0x7610, R7 ;  /* 0x0000761004077816 */ /* 0x000fe20000000007 */
[----:B------:R-:W-:Y:S06]  /*02b0*/  BRA `(.L_x_2) ;  /* 0x0000000000707947 */ /* 0x000fec0003800000 */
.L_x_1:
[----:B------:R-:W-:Y:S02]  /*02c0*/  LOP3.LUT R7, RZ, R7, RZ, 0x33, !PT ;  /* 0x00000007ff077212 */ /* 0x000fe400078e33ff */
[----:B------:R-:W-:Y:S02]  /*02d0*/  LOP3.LUT R8, RZ, R8, RZ, 0x33, !PT ;  /* 0x00000008ff087212 */ /* 0x000fe400078e33ff */
[----:B------:R-:W-:Y:S01]  /*02e0*/  LOP3.LUT R6, RZ, R6, RZ, 0x33, !PT ;  /* 0x00000006ff067212 */ /* 0x000fe200078e33ff */
[----:B------:R-:W-:Y:S06]  /*02f0*/  BRA `(.L_x_2) ;  /* 0x0000000000607947 */ /* 0x000fec0003800000 */
.L_x_0:
[----:B------:R-:W-:Y:S02]  /*0300*/  LOP3.LUT R8, R8, 0xff, RZ, 0xc0, !PT ;  /* 0x000000ff08087812 */ /* 0x000fe400078ec0ff */
[----:B------:R-:W-:Y:S02]  /*0310*/  LOP3.LUT R7, R7, 0xff, RZ, 0xc0, !PT ;  /* 0x000000ff07077812 */ /* 0x000fe400078ec0ff */
[----:B------:R-:W-:Y:S02]  /*0320*/  LOP3.LUT R6, R6, 0xff, RZ, 0xc0, !PT ;  /* 0x000000ff06067812 */ /* 0x000fe400078ec0ff */
[----:B------:R-:W0:Y:S08]  /*0330*/  I2F.U16 R8, R8 ;  /* 0x0000000800087306 */ /* 0x000e300000101000 */
[----:B------:R-:W1:Y:S01]  /*0340*/  I2F.U16 R10, R7 ;  /* 0x00000007000a7306 */ /* 0x000e620000101000 */
[----:B0-----:R-:W-:-:S07]  /*0350*/  FMUL R3, R8, 0.76899999380111694336 ;  /* 0x3f44dd2f08037820 */ /* 0x001fce0000400000 */
[----:B------:R-:W0:Y:S01]  /*0360*/  I2F.U16 R6, R6 ;  /* 0x0000000600067306 */ /* 0x000e220000101000 */
[C---:B------:R-:W-:Y:S01]  /*0370*/  FMUL R4, R8.reuse, 0.68599998950958251953 ;  /* 0x3f2f9db208047820 */ /* 0x040fe20000400000 */
[----:B------:R-:W-:Y:S01]  /*0380*/  FMUL R5, R8, 0.53399997949600219727 ;  /* 0x3f08b43908057820 */ /* 0x000fe20000400000 */
[C---:B-1----:R-:W-:Y:S02]  /*0390*/  FFMA R3, R10.reuse, 0.39300000667572021484, R3 ;  /* 0x3ec9374c0a037823 */ /* 0x042fe40000000003 */
[C---:B------:R-:W-:Y:S01]  /*03a0*/  FFMA R4, R10.reuse, 0.34900000691413879395, R4 ;  /* 0x3eb2b0210a047823 */ /* 0x040fe20000000004 */
[----:B------:R-:W-:Y:S01]  /*03b0*/  FFMA R5, R10, 0.2720000147819519043, R5 ;  /* 0x3e8b43960a057823 */ /* 0x000fe20000000005 */
[C---:B0-----:R-:W-:Y:S02]  /*03c0*/  FFMA R3, R6.reuse, 0.18899999558925628662, R3 ;  /* 0x3e41893706037823 */ /* 0x041fe40000000003 */
[C---:B------:R-:W-:Y:S01]  /*03d0*/  FFMA R4, R6.reuse, 0.16799999773502349854, R4 ;  /* 0x3e2c083106047823 */ /* 0x040fe20000000004 */
[----:B------:R-:W-:-:S02]  /*03e0*/  FFMA R5, R6, 0.13099999725818634033, R5 ;  /* 0x3e0624dd06057823 */ /* 0x000fc40000000005 */
[----:B------:R-:W-:Y:S02]  /*03f0*/  FMNMX R3, R3, 255, PT ;  /* 0x437f000003037809 */ /* 0x000fe40003800000 */
[----:B------:R-:W-:Y:S02]  /*0400*/  FMNMX R4, R4, 255, PT ;  /* 0x437f000004047809 */ /* 0x000fe40003800000 */
[----:B------:R-:W-:Y:S02]  /*0410*/  FMNMX R5, R5, 255, PT ;  /* 0x437f000005057809 */ /* 0x000fe40003800000 */
[----:B------:R-:W0:Y:S08]  /*0420*/  F2I.U32.TRUNC.NTZ R3, R3 ;  /* 0x0000000300037305 */ /* 0x000e30000020f000 */
[----:B------:R-:W1:Y:S01]  /*0430*/  F2I.U32.TRUNC.NTZ R4, R4 ;  /* 0x0000000400047305 */ /* 0x000e62000020f000 */
[----:B0-----:R-:W-:-:S07]  /*0440*/  PRMT R7, R3, 0x7610, R7 ;  /* 0x0000761003077816 */ /* 0x001fce0000000007 */
[----:B------:R-:W0:Y:S01]  /*0450*/  F2I.U32.TRUNC.NTZ R5, R5 ;  /* 0x0000000500057305 */ /* 0x000e22000020f000 */
[----:B-1----:R-:W-:Y:S02]  /*0460*/  PRMT R8, R4, 0x7610, R8 ;  /* 0x0000761004087816 */ /* 0x002fe40000000008 */
[----:B0-----:R-:W-:-:S07]  /*0470*/  PRMT R6, R5, 0x7610, R6 ;  /* 0x0000761005067816 */ /* 0x001fce0000000006 */
.L_x_2:
[----:B------:R-:W0:Y:S01]  /*0480*/  LDC.64 R4, c[0x0][0x388] ;  /* 0x0000e200ff047b82 */ /* 0x000e220000000a00 */
[----:B------:R-:W-:Y:S02]  /*0490*/  LOP3.LUT R6, R6, 0xffff, RZ, 0xc0, !PT ;  /* 0x0000ffff06067812 */ /* 0x000fe400078ec0ff */
[----:B------:R-:W-:Y:S02]  /*04a0*/  LOP3.LUT R8, R8, 0xffff, RZ, 0xc0, !PT ;  /* 0x0000ffff08087812 */ /* 0x000fe400078ec0ff */
[----:B------:R-:W-:Y:S02]  /*04b0*/  LOP3.LUT R7, R7, 0xffff, RZ, 0xc0, !PT ;  /* 0x0000ffff07077812 */ /* 0x000fe400078ec0ff */
[----:B------:R-:W-:Y:S02]  /*04c0*/  PRMT R6, R6, 0x3340, R1 ;  /* 0x0000334006067816 */ /* 0x000fe40000000001 */
[----:B------:R-:W-:-:S04]  /*04d0*/  PRMT R7, R7, 0x3340, R8 ;  /* 0x0000334007077816 */ /* 0x000fc80000000008 */
[----:B------:R-:W-:-:S04]  /*04e0*/  PRMT R7, R7, 0x5410, R6 ;  /* 0x0000541007077816 */ /* 0x000fc80000000006 */
[----:B------:R-:W-:Y:S01]  /*04f0*/  PRMT R7, R7, 0x7210, R2 ;  /* 0x0000721007077816 */ /* 0x000fe20000000002 */
[----:B0-----:R-:W-:-:S05]  /*0500*/  IMAD.WIDE R4, R0, 0x4, R4 ;  /* 0x0000000400047825 */ /* 0x001fca00078e0204 */
[----:B------:R-:W-:Y:S01]  /*0510*/  STG.E desc[UR4][R4.64], R7 ;  /* 0x0000000704007986 */ /* 0x000fe2000c101904 */
[----:B------:R-:W-:Y:S05]  /*0520*/  EXIT ;  /* 0x000000000000794d */ /* 0x000fea0003800000 */
.L_x_3:
[----:B------:R-:W-:-:S00]  /*0530*/  BRA `(.L_x_3) ;  /* 0xfffffffc00fc7947 */ /* 0x000fc0000383ffff */
[----:B------:R-:W-:-:S00]  /*0540*/  NOP ;  /* 0x0000000000007918 */ /* 0x000fc00000000000 */
        /* <DEDUP_REMOVED lines=11> */
.L_x_4:


//--------------------- .nv.shared.reserved.0     --------------------------
	.section	.nv.shared.reserved.0,"aw",@nobits
	.weak		__nv_reservedSMEM_offset_0_alias
	.size		__nv_reservedSMEM_offset_0_alias, 0, 64
	.other		__nv_reservedSMEM_offset_0_alias,@"STO_CUDA_RESERVED_SHARED STV_DEFAULT"
__nv_reservedSMEM_offset_0_alias:
	.zero		0
	.zero		64


//--------------------- .nv.constant0.videoFilterKernel --------------------------
	.section	.nv.constant0.videoFilterKernel,"a",@progbits
	.sectionflags	@""
	.align	4
.nv.constant0.videoFilterKernel:
	.zero		924


//--------------------- SYMBOLS --------------------------

	.type		.nv.reservedSmem.offset0,@object
	.size		.nv.reservedSmem.offset0,0x4
